.version 7.0
.target sm_50 // enough for my Titan X
.address_size 64

// Kernel for global bitonic sorting across a large buffer.

.visible .entry sortBitonicGlobal (
    .param .u64 ptr,
    .param .u64 chunkSize,
    .param .u32 crossover
) {
    .reg .pred %p0;

    // Arguments
    .reg .u64 %ptr;
    .reg .u64 %chunkSize;
    .reg .pred %crossover;

    // Addresses for two values to swap.
    .reg .u64 %ptrLower;
    .reg .u64 %ptrUpper;

    // Used for storing values.
    .reg .f32 %valA;
    .reg .f32 %valB;

    // Load arguments and thread properties.
    ld.param.u64 %ptr, [ptr];
    ld.param.u64 %chunkSize, [chunkSize];
    {
        .reg .u32 %tmp;
        ld.param.u32 %tmp, [crossover];
        setp.ne.u32 %crossover, %tmp, 0;
    }

    // Offset in buffer is based on thread ID.
    // Each chunkSize/2 threads handles one chunk,
    // and each thread swaps two values.
    {
        .reg .u64 %ntidX;
        .reg .u64 %ctaidX;
        .reg .u64 %tidX;
        .reg .u64 %globalIdx;
        .reg .u64 %halfChunkSize;
        .reg .u64 %chunkIdx;
        .reg .u64 %indexInChunk;
        .reg .u64 %tmp<6>;
        cvt.u64.u32 %tidX, %tid.x;
        cvt.u64.u32 %ctaidX, %ctaid.x;
        cvt.u64.u32 %ntidX, %ntid.x;
        mul.lo.u64 %globalIdx, %ctaidX, %ntidX;
        add.u64 %globalIdx, %globalIdx, %tidX;
        shr.b64 %halfChunkSize, %chunkSize, 1;
        div.u64 %chunkIdx, %globalIdx, %halfChunkSize;
        rem.u64 %indexInChunk, %globalIdx, %halfChunkSize;

        mul.lo.u64 %tmp0, %chunkIdx, %chunkSize;
        add.u64 %tmp1, %tmp0, %indexInChunk;
        shl.b64 %tmp2, %tmp1, 2;
        add.u64 %ptrLower, %ptr, %tmp2;

        @%crossover sub.u64 %indexInChunk, %halfChunkSize, %indexInChunk;
        @%crossover sub.u64 %indexInChunk, %indexInChunk, 1;
        add.u64 %tmp3, %tmp0, %halfChunkSize;
        add.u64 %tmp4, %tmp3, %indexInChunk;
        shl.b64 %tmp5, %tmp4, 2;
        add.u64 %ptrUpper, %ptr, %tmp5;
    }

    ld.global.f32 %valA, [%ptrLower];
    ld.global.f32 %valB, [%ptrUpper];
    setp.gt.f32 %p0, %valA, %valB;
    {
        .reg .f32 %tmp;
        @%p0 mov.f32 %tmp, %valA;
        @%p0 mov.f32 %valA, %valB;
        @%p0 mov.f32 %valB, %tmp;
    }
    st.global.f32 [%ptrLower], %valA;
    st.global.f32 [%ptrUpper], %valB;

    ret;
}


// ===== COMPILED SASS (sm_100) =====

	.target	sm_100

	.elftype	@"ET_EXEC"


//--------------------- .note.nv.tkinfo           --------------------------
	.section	.note.nv.tkinfo,"",@"SHT_NOTE"
	.sectionflags	@"SHF_NOTE_NV_TKINFO"
	.tkinfo
        /*0018*/ 	.word	0x00000002
        /*0030*/ 	.string	""
        /*0030*/ 	.string	"ptxas"
        /*0030*/ 	.string	"Cuda compilation tools, release 13.0, V13.0.88"
        /*0030*/ 	.string	"Build cuda_13.0.r13.0/compiler.36424714_0"
        /*0030*/ 	.string	"-arch sm_100 "



//--------------------- .note.nv.cuinfo           --------------------------
	.section	.note.nv.cuinfo,"",@"SHT_NOTE"
	.sectionflags	@"SHF_NOTE_NV_CUINFO"
        /*0018*/ 	.short	0x0002
        /*001a*/ 	.short	0x0032
        /*001c*/ 	.short	0x0082
	.zero		2


//--------------------- .nv.info                  --------------------------
	.section	.nv.info,"",@"SHT_CUDA_INFO"
	.align	4


	//----- nvinfo : EIATTR_REGCOUNT
	.align		4
        /*0000*/ 	.byte	0x04, 0x2f
        /*0002*/ 	.short	(.L_1 - .L_0)
	.align		4
.L_0:
        /*0004*/ 	.word	index@(sortBitonicGlobal)
        /*0008*/ 	.word	0x00000012


	//----- nvinfo : EIATTR_FRAME_SIZE
	.align		4
.L_1:
        /*000c*/ 	.byte	0x04, 0x11
        /*000e*/ 	.short	(.L_3 - .L_2)
	.align		4
.L_2:
        /*0010*/ 	.word	index@($__internal_1_$__cuda_sm20_rem_u64)
        /*0014*/ 	.word	0x00000000


	//----- nvinfo : EIATTR_FRAME_SIZE
	.align		4
.L_3:
        /*0018*/ 	.byte	0x04, 0x11
        /*001a*/ 	.short	(.L_5 - .L_4)
	.align		4
.L_4:
        /*001c*/ 	.word	index@($__internal_0_$__cuda_sm20_div_u64)
        /*0020*/ 	.word	0x00000000


	//----- nvinfo : EIATTR_FRAME_SIZE
	.align		4
.L_5:
        /*0024*/ 	.byte	0x04, 0x11
        /*0026*/ 	.short	(.L_7 - .L_6)
	.align		4
.L_6:
        /*0028*/ 	.word	index@(sortBitonicGlobal)
        /*002c*/ 	.word	0x00000000


	//----- nvinfo : EIATTR_MIN_STACK_SIZE
	.align		4
.L_7:
        /*0030*/ 	.byte	0x04, 0x12
        /*0032*/ 	.short	(.L_9 - .L_8)
	.align		4
.L_8:
        /*0034*/ 	.word	index@(sortBitonicGlobal)
        /*0038*/ 	.word	0x00000000
.L_9:


//--------------------- .nv.compat                --------------------------
	.section	.nv.compat,"",@"SHT_CUDA_COMPAT_INFO"
	.align	4
        /*0000*/ 	.byte	0x02, 0x09, 0x00, 0x00, 0x02, 0x02, 0x01, 0x00, 0x02, 0x05, 0x05, 0x00, 0x03, 0x07, 0x01, 0x01
        /*0010*/ 	.byte	0x02, 0x03, 0x00, 0x00, 0x02, 0x06, 0x01, 0x00, 0x04, 0x0b, 0x08, 0x00, 0x09, 0x00, 0x00, 0x00
        /*0020*/ 	.byte	0x00, 0x00, 0x00, 0x00


//--------------------- .nv.info.sortBitonicGlobal --------------------------
	.section	.nv.info.sortBitonicGlobal,"",@"SHT_CUDA_INFO"
	.sectionflags	@""
	.align	4


	//----- nvinfo : EIATTR_CUDA_API_VERSION
	.align		4
        /*0000*/ 	.byte	0x04, 0x37
        /*0002*/ 	.short	(.L_11 - .L_10)
.L_10:
        /*0004*/ 	.word	0x00000082


	//----- nvinfo : EIATTR_KPARAM_INFO
	.align		4
.L_11:
        /*0008*/ 	.byte	0x04, 0x17
        /*000a*/ 	.short	(.L_13 - .L_12)
.L_12:
        /*000c*/ 	.word	0x00000000
        /*0010*/ 	.short	0x0002
        /*0012*/ 	.short	0x0010
        /*0014*/ 	.byte	0x00, 0xf0, 0x11, 0x00


	//----- nvinfo : EIATTR_KPARAM_INFO
	.align		4
.L_13:
        /*0018*/ 	.byte	0x04, 0x17
        /*001a*/ 	.short	(.L_15 - .L_14)
.L_14:
        /*001c*/ 	.word	0x00000000
        /*0020*/ 	.short	0x0001
        /*0022*/ 	.short	0x0008
        /*0024*/ 	.byte	0x00, 0xf0, 0x21, 0x00


	//----- nvinfo : EIATTR_KPARAM_INFO
	.align		4
.L_15:
        /*0028*/ 	.byte	0x04, 0x17
        /*002a*/ 	.short	(.L_17 - .L_16)
.L_16:
        /*002c*/ 	.word	0x00000000
        /*0030*/ 	.short	0x0000
        /*0032*/ 	.short	0x0000
        /*0034*/ 	.byte	0x00, 0xf0, 0x21, 0x00


	//----- nvinfo : EIATTR_SPARSE_MMA_MASK
	.align		4
.L_17:
        /*0038*/ 	.byte	0x03, 0x50
        /*003a*/ 	.short	0x0000


	//----- nvinfo : EIATTR_MAXREG_COUNT
	.align		4
        /*003c*/ 	.byte	0x03, 0x1b
        /*003e*/ 	.short	0x00ff


	//----- nvinfo : EIATTR_MERCURY_ISA_VERSION
	.align		4
        /*0040*/ 	.byte	0x03, 0x5f
        /*0042*/ 	.short	0x0101


	//----- nvinfo : EIATTR_VRC_CTA_INIT_COUNT
	.align		4
        /*0044*/ 	.byte	0x02, 0x4a
	.zero		1
	.zero		1


	//----- nvinfo : EIATTR_EXIT_INSTR_OFFSETS
	.align		4
        /*0048*/ 	.byte	0x04, 0x1c
        /*004a*/ 	.short	(.L_19 - .L_18)


	//   ....[0]....
.L_18:
        /*004c*/ 	.word	0x00000370


	//----- nvinfo : EIATTR_CRS_STACK_SIZE
	.align		4
.L_19:
        /*0050*/ 	.byte	0x04, 0x1e
        /*0052*/ 	.short	(.L_21 - .L_20)
.L_20:
        /*0054*/ 	.word	0x00000000


	//----- nvinfo : EIATTR_CBANK_PARAM_SIZE
	.align		4
.L_21:
        /*0058*/ 	.byte	0x03, 0x19
        /*005a*/ 	.short	0x0014


	//----- nvinfo : EIATTR_PARAM_CBANK
	.align		4
        /*005c*/ 	.byte	0x04, 0x0a
        /*005e*/ 	.short	(.L_23 - .L_22)
	.align		4
.L_22:
        /*0060*/ 	.word	index@(.nv.constant0.sortBitonicGlobal)
        /*0064*/ 	.short	0x0380
        /*0066*/ 	.short	0x0014


	//----- nvinfo : EIATTR_SW_WAR
	.align		4
.L_23:
        /*0068*/ 	.byte	0x04, 0x36
        /*006a*/ 	.short	(.L_25 - .L_24)
.L_24:
        /*006c*/ 	.word	0x00000008
.L_25:


//--------------------- .nv.callgraph             --------------------------
	.section	.nv.callgraph,"",@"SHT_CUDA_CALLGRAPH"
	.align	4
	.sectionentsize	8
	.align		4
        /*0000*/ 	.word	0x00000000
	.align		4
        /*0004*/ 	.word	0xffffffff
	.align		4
        /*0008*/ 	.word	0x00000000
	.align		4
        /*000c*/ 	.word	0xfffffffe
	.align		4
        /*0010*/ 	.word	0x00000000
	.align		4
        /*0014*/ 	.word	0xfffffffd
	.align		4
        /*0018*/ 	.word	0x00000000
	.align		4
        /*001c*/ 	.word	0xfffffffc


//--------------------- .text.sortBitonicGlobal   --------------------------
	.section	.text.sortBitonicGlobal,"ax",@progbits
	.align	128
        .global         sortBitonicGlobal
        .type           sortBitonicGlobal,@function
        .size           sortBitonicGlobal,(.L_x_2 - sortBitonicGlobal)
        .other          sortBitonicGlobal,@"STO_CUDA_ENTRY STV_DEFAULT"
sortBitonicGlobal:
.text.sortBitonicGlobal:
[----:B------:R-:W0:Y:S01]  /*0000*/  LDC R1, c[0x0][0x37c] ;  /* 0x0000df00ff017b82 */ /* 0x000e220000000800 */
[----:B------:R-:W1:Y:S07]  /*0010*/  S2R R2, SR_TID.X ;  /* 0x0000000000027919 */ /* 0x000e6e0000002100 */
[----:B------:R-:W1:Y:S01]  /*0020*/  S2UR UR4, SR_CTAID.X ;  /* 0x00000000000479c3 */ /* 0x000e620000002500 */
[----:B------:R-:W2:Y:S01]  /*0030*/  LDCU UR5, c[0x0][0x390] ;  /* 0x00007200ff0577ac */ /* 0x000ea20008000800 */
[----:B------:R-:W-:Y:S01]  /*0040*/  IMAD.MOV.U32 R3, RZ, RZ, RZ ;  /* 0x000000ffff037224 */ /* 0x000fe200078e00ff */
[----:B------:R-:W-:Y:S01]  /*0050*/  MOV R0, 0xf0 ;  /* 0x000000f000007802 */ /* 0x000fe20000000f00 */
[----:B------:R-:W3:Y:S04]  /*0060*/  LDCU.64 UR6, c[0x0][0x388] ;  /* 0x00007100ff0677ac */ /* 0x000ee80008000a00 */
[----:B------:R-:W1:Y:S01]  /*0070*/  LDC R5, c[0x0][0x360] ;  /* 0x0000d800ff057b82 */ /* 0x000e620000000800 */
[----:B--2---:R-:W-:Y:S01]  /*0080*/  ISETP.NE.U32.AND P2, PT, RZ, UR5, PT ;  /* 0x00000005ff007c0c */ /* 0x004fe2000bf45070 */
[----:B---3--:R-:W-:-:S02]  /*0090*/  USHF.R.U64 UR6, UR6, 0x1, UR7 ;  /* 0x0000000106067899 */ /* 0x008fc40008001207 */
[----:B------:R-:W-:Y:S01]  /*00a0*/  USHF.R.U32.HI UR7, URZ, 0x1, UR7 ;  /* 0x00000001ff077899 */ /* 0x000fe20008011607 */
[----:B-1----:R-:W-:Y:S01]  /*00b0*/  IMAD.WIDE.U32 R2, R5, UR4, R2 ;  /* 0x0000000405027c25 */ /* 0x002fe2000f8e0002 */
[----:B------:R-:W-:-:S03]  /*00c0*/  UMOV UR4, URZ ;  /* 0x000000ff00047c82 */ /* 0x000fc60008000000 */
[----:B0-----:R-:W-:-:S07]  /*00d0*/  VIADD R4, R3, UR4 ;  /* 0x0000000403047c36 */ /* 0x001fce0008000000 */
[----:B------:R-:W-:Y:S05]  /*00e0*/  CALL.REL.NOINC `($__internal_0_$__cuda_sm20_div_u64) ;  /* 0x0000000000a47944 */ /* 0x000fea0003c00000 */
[----:B------:R-:W-:Y:S01]  /*00f0*/  IMAD.MOV.U32 R5, RZ, RZ, R2 ;  /* 0x000000ffff057224 */ /* 0x000fe200078e0002 */
[----:B------:R-:W-:Y:S01]  /*0100*/  MOV R0, R8 ;  /* 0x0000000800007202 */ /* 0x000fe20000000f00 */
[----:B------:R-:W-:Y:S01]  /*0110*/  IMAD.MOV.U32 R3, RZ, RZ, R4 ;  /* 0x000000ffff037224 */ /* 0x000fe200078e0004 */
[----:B------:R-:W-:Y:S01]  /*0120*/  MOV R4, 0x180 ;  /* 0x0000018000047802 */ /* 0x000fe20000000f00 */
[----:B------:R-:W-:Y:S01]  /*0130*/  IMAD.MOV.U32 R2, RZ, RZ, R9 ;  /* 0x000000ffff027224 */ /* 0x000fe200078e0009 */
[----:B------:R-:W0:Y:S01]  /*0140*/  LDCU.64 UR8, c[0x0][0x358] ;  /* 0x00006b00ff0877ac */ /* 0x000e220008000a00 */
[----:B------:R-:W-:Y:S01]  /*0150*/  UMOV UR4, UR6 ;  /* 0x0000000600047c82 */ /* 0x000fe20008000000 */
[----:B------:R-:W-:-:S05]  /*0160*/  UMOV UR5, UR7 ;  /* 0x0000000700057c82 */ /* 0x000fca0008000000 */
[----:B0-----:R-:W-:Y:S05]  /*0170*/  CALL.REL.NOINC `($__internal_1_$__cuda_sm20_rem_u64) ;  /* 0x0000000400987944 */ /* 0x001fea0003c00000 */
[----:B------:R-:W0:Y:S01]  /*0180*/  LDCU.128 UR12, c[0x0][0x380] ;  /* 0x00007000ff0c77ac */ /* 0x000e220008000c00 */
[----:B------:R-:W-:Y:S01]  /*0190*/  IADD3 R3, P0, PT, -R6, UR6, RZ ;  /* 0x0000000606037c10 */ /* 0x000fe2000ff1e1ff */
[----:B------:R-:W-:Y:S01]  /*01a0*/  IMAD.U32 R4, RZ, RZ, UR6 ;  /* 0x00000006ff047e24 */ /* 0x000fe2000f8e00ff */
[----:B------:R-:W-:Y:S02]  /*01b0*/  MOV R5, UR7 ;  /* 0x0000000700057c02 */ /* 0x000fe40008000f00 */
[----:B------:R-:W-:Y:S02]  /*01c0*/  SEL R8, R3, R6, P2 ;  /* 0x0000000603087207 */ /* 0x000fe40001000000 */
[----:B------:R-:W-:Y:S02]  /*01d0*/  IADD3.X R10, PT, PT, ~R7, UR7, RZ, P0, !PT ;  /* 0x00000007070a7c10 */ /* 0x000fe400087fe5ff */
[----:B------:R-:W-:Y:S02]  /*01e0*/  IADD3 R9, P1, PT, R8, -0x1, RZ ;  /* 0xffffffff08097810 */ /* 0x000fe40007f3e0ff */
[----:B------:R-:W-:-:S02]  /*01f0*/  SEL R11, R10, R7, P2 ;  /* 0x000000070a0b7207 */ /* 0x000fc40001000000 */
[----:B------:R-:W-:Y:S02]  /*0200*/  SEL R9, R9, R8, P2 ;  /* 0x0000000809097207 */ /* 0x000fe40001000000 */
[----:B------:R-:W-:Y:S01]  /*0210*/  IADD3.X R8, PT, PT, R11, -0x1, RZ, P1, !PT ;  /* 0xffffffff0b087810 */ /* 0x000fe20000ffe4ff */
[----:B0-----:R-:W-:Y:S02]  /*0220*/  IMAD R13, R2, UR14, RZ ;  /* 0x0000000e020d7c24 */ /* 0x001fe4000f8e02ff */
[----:B------:R-:W-:-:S04]  /*0230*/  IMAD.WIDE.U32 R2, R0, UR14, R4 ;  /* 0x0000000e00027c25 */ /* 0x000fc8000f8e0004 */
[----:B------:R-:W-:Y:S02]  /*0240*/  IMAD.MOV.U32 R4, RZ, RZ, R6 ;  /* 0x000000ffff047224 */ /* 0x000fe400078e0006 */
[----:B------:R-:W-:Y:S01]  /*0250*/  IMAD.MOV.U32 R5, RZ, RZ, R7 ;  /* 0x000000ffff057224 */ /* 0x000fe200078e0007 */
[----:B------:R-:W-:Y:S01]  /*0260*/  SEL R7, R8, R11, P2 ;  /* 0x0000000b08077207 */ /* 0x000fe20001000000 */
[C---:B------:R-:W-:Y:S02]  /*0270*/  IMAD R13, R0.reuse, UR15, R13 ;  /* 0x0000000f000d7c24 */ /* 0x040fe4000f8e020d */
[----:B------:R-:W-:Y:S01]  /*0280*/  IMAD.WIDE.U32 R4, R0, UR14, R4 ;  /* 0x0000000e00047c25 */ /* 0x000fe2000f8e0004 */
[----:B------:R-:W-:-:S04]  /*0290*/  IADD3 R0, P1, PT, R9, R2, RZ ;  /* 0x0000000209007210 */ /* 0x000fc80007f3e0ff */
[-C--:B------:R-:W-:Y:S02]  /*02a0*/  IADD3 R9, PT, PT, R5, R13.reuse, RZ ;  /* 0x0000000d05097210 */ /* 0x080fe40007ffe0ff */
[----:B------:R-:W-:Y:S02]  /*02b0*/  IADD3.X R5, PT, PT, R7, R13, R3, P1, !PT ;  /* 0x0000000d07057210 */ /* 0x000fe40000ffe403 */
[----:B------:R-:W-:Y:S02]  /*02c0*/  LEA R2, P0, R4, UR12, 0x2 ;  /* 0x0000000c04027c11 */ /* 0x000fe4000f8010ff */
[----:B------:R-:W-:Y:S02]  /*02d0*/  LEA R6, P1, R0, UR12, 0x2 ;  /* 0x0000000c00067c11 */ /* 0x000fe4000f8210ff */
[----:B------:R-:W-:Y:S02]  /*02e0*/  LEA.HI.X R3, R4, UR13, R9, 0x2, P0 ;  /* 0x0000000d04037c11 */ /* 0x000fe400080f1409 */
[----:B------:R-:W-:-:S03]  /*02f0*/  LEA.HI.X R7, R0, UR13, R5, 0x2, P1 ;  /* 0x0000000d00077c11 */ /* 0x000fc600088f1405 */
[----:B------:R-:W2:Y:S04]  /*0300*/  LDG.E R0, desc[UR8][R2.64] ;  /* 0x0000000802007981 */ /* 0x000ea8000c1e1900 */
[----:B------:R-:W2:Y:S02]  /*0310*/  LDG.E R5, desc[UR8][R6.64] ;  /* 0x0000000806057981 */ /* 0x000ea4000c1e1900 */
[----:B--2---:R-:W-:-:S04]  /*0320*/  FSETP.GT.AND P0, PT, R0, R5, PT ;  /* 0x000000050000720b */ /* 0x004fc80003f04000 */
[----:B------:R-:W-:-:S05]  /*0330*/  FSEL R9, R5, R0, P0 ;  /* 0x0000000005097208 */ /* 0x000fca0000000000 */
[----:B------:R-:W-:Y:S04]  /*0340*/  STG.E desc[UR8][R2.64], R9 ;  /* 0x0000000902007986 */ /* 0x000fe8000c101908 */
[----:B------:R-:W-:-:S05]  /*0350*/  @P0 FSEL R5, R0, R1, P0 ;  /* 0x0000000100050208 */ /* 0x000fca0000000000 */
[----:B------:R-:W-:Y:S01]  /*0360*/  STG.E desc[UR8][R6.64], R5 ;  /* 0x0000000506007986 */ /* 0x000fe2000c101908 */
[----:B------:R-:W-:Y:S05]  /*0370*/  EXIT ;  /* 0x000000000000794d */ /* 0x000fea0003800000 */
        .weak           $__internal_0_$__cuda_sm20_div_u64
        .type           $__internal_0_$__cuda_sm20_div_u64,@function
        .size           $__internal_0_$__cuda_sm20_div_u64,($__internal_1_$__cuda_sm20_rem_u64 - $__internal_0_$__cuda_sm20_div_u64)
$__internal_0_$__cuda_sm20_div_u64:
[----:B------:R-:W-:Y:S01]  /*0380*/  UMOV UR4, UR6 ;  /* 0x0000000600047c82 */ /* 0x000fe20008000000 */
[----:B------:R-:W-:Y:S02]  /*0390*/  UMOV UR5, UR7 ;  /* 0x0000000700057c82 */ /* 0x000fe40008000000 */
[----:B------:R-:W0:Y:S08]  /*03a0*/  I2F.U64.RP R5, UR4 ;  /* 0x0000000400057d12 */ /* 0x000e300008309000 */
[----:B0-----:R-:W0:Y:S02]  /*03b0*/  MUFU.RCP R5, R5 ;  /* 0x0000000500057308 */ /* 0x001e240000001000 */
[----:B0-----:R-:W-:-:S06]  /*03c0*/  VIADD R6, R5, 0x1ffffffe ;  /* 0x1ffffffe05067836 */ /* 0x001fcc0000000000 */
[----:B------:R-:W0:Y:S02]  /*03d0*/  F2I.U64.TRUNC R6, R6 ;  /* 0x0000000600067311 */ /* 0x000e24000020d800 */
[----:B0-----:R-:W-:-:S04]  /*03e0*/  IMAD.WIDE.U32 R8, R6, UR6, RZ ;  /* 0x0000000606087c25 */ /* 0x001fc8000f8e00ff */
[----:B------:R-:W-:Y:S01]  /*03f0*/  IMAD R9, R6, UR7, R9 ;  /* 0x0000000706097c24 */ /* 0x000fe2000f8e0209 */
[----:B------:R-:W-:-:S03]  /*0400*/  IADD3 R11, P0, PT, RZ, -R8, RZ ;  /* 0x80000008ff0b7210 */ /* 0x000fc60007f1e0ff */
[----:B------:R-:W-:Y:S02]  /*0410*/  IMAD R9, R7, UR6, R9 ;  /* 0x0000000607097c24 */ /* 0x000fe4000f8e0209 */
[----:B------:R-:W-:-:S04]  /*0420*/  IMAD.HI.U32 R8, R6, R11, RZ ;  /* 0x0000000b06087227 */ /* 0x000fc800078e00ff */
[----:B------:R-:W-:Y:S01]  /*0430*/  IMAD.X R13, RZ, RZ, ~R9, P0 ;  /* 0x000000ffff0d7224 */ /* 0x000fe200000e0e09 */
[----:B------:R-:W-:-:S03]  /*0440*/  MOV R9, R6 ;  /* 0x0000000600097202 */ /* 0x000fc60000000f00 */
[-C--:B------:R-:W-:Y:S02]  /*0450*/  IMAD R15, R7, R13.reuse, RZ ;  /* 0x0000000d070f7224 */ /* 0x080fe400078e02ff */
[----:B------:R-:W-:-:S04]  /*0460*/  IMAD.WIDE.U32 R8, P0, R6, R13, R8 ;  /* 0x0000000d06087225 */ /* 0x000fc80007800008 */
[----:B------:R-:W-:-:S04]  /*0470*/  IMAD.HI.U32 R5, R7, R13, RZ ;  /* 0x0000000d07057227 */ /* 0x000fc800078e00ff */
[----:B------:R-:W-:-:S04]  /*0480*/  IMAD.HI.U32 R8, P1, R7, R11, R8 ;  /* 0x0000000b07087227 */ /* 0x000fc80007820008 */
[----:B------:R-:W-:Y:S01]  /*0490*/  IMAD.X R5, R5, 0x1, R7, P0 ;  /* 0x0000000105057824 */ /* 0x000fe200000e0607 */
[----:B------:R-:W-:-:S04]  /*04a0*/  IADD3 R9, P3, PT, R15, R8, RZ ;  /* 0x000000080f097210 */ /* 0x000fc80007f7e0ff */
[----:B------:R-:W-:Y:S01]  /*04b0*/  IADD3.X R5, PT, PT, RZ, RZ, R5, P3, P1 ;  /* 0x000000ffff057210 */ /* 0x000fe20001fe2405 */
[----:B------:R-:W-:-:S04]  /*04c0*/  IMAD.WIDE.U32 R6, R9, UR6, RZ ;  /* 0x0000000609067c25 */ /* 0x000fc8000f8e00ff */
[----:B------:R-:W-:Y:S01]  /*04d0*/  IMAD R8, R9, UR7, R7 ;  /* 0x0000000709087c24 */ /* 0x000fe2000f8e0207 */
[----:B------:R-:W-:-:S03]  /*04e0*/  IADD3 R7, P0, PT, RZ, -R6, RZ ;  /* 0x80000006ff077210 */ /* 0x000fc60007f1e0ff */
[----:B------:R-:W-:Y:S02]  /*04f0*/  IMAD R6, R5, UR6, R8 ;  /* 0x0000000605067c24 */ /* 0x000fe4000f8e0208 */
[----:B------:R-:W-:-:S04]  /*0500*/  IMAD.HI.U32 R8, R9, R7, RZ ;  /* 0x0000000709087227 */ /* 0x000fc800078e00ff */
[----:B------:R-:W-:-:S04]  /*0510*/  IMAD.X R6, RZ, RZ, ~R6, P0 ;  /* 0x000000ffff067224 */ /* 0x000fc800000e0e06 */
[----:B------:R-:W-:-:S04]  /*0520*/  IMAD.WIDE.U32 R8, P0, R9, R6, R8 ;  /* 0x0000000609087225 */ /* 0x000fc80007800008 */
[C---:B------:R-:W-:Y:S02]  /*0530*/  IMAD R10, R5.reuse, R6, RZ ;  /* 0x00000006050a7224 */ /* 0x040fe400078e02ff */
[----:B------:R-:W-:-:S04]  /*0540*/  IMAD.HI.U32 R9, P1, R5, R7, R8 ;  /* 0x0000000705097227 */ /* 0x000fc80007820008 */
[----:B------:R-:W-:Y:S01]  /*0550*/  IMAD.HI.U32 R6, R5, R6, RZ ;  /* 0x0000000605067227 */ /* 0x000fe200078e00ff */
[----:B------:R-:W-:-:S03]  /*0560*/  IADD3 R9, P3, PT, R10, R9, RZ ;  /* 0x000000090a097210 */ /* 0x000fc60007f7e0ff */
[----:B------:R-:W-:Y:S01]  /*0570*/  IMAD.MOV.U32 R7, RZ, RZ, RZ ;  /* 0x000000ffff077224 */ /* 0x000fe200078e00ff */
[----:B------:R-:W-:Y:S01]  /*0580*/  IADD3.X R5, PT, PT, R6, R5, RZ, P0, !PT ;  /* 0x0000000506057210 */ /* 0x000fe200007fe4ff */
[----:B------:R-:W-:-:S03]  /*0590*/  IMAD.HI.U32 R6, R9, R2, RZ ;  /* 0x0000000209067227 */ /* 0x000fc600078e00ff */
[----:B------:R-:W-:Y:S01]  /*05a0*/  IADD3.X R5, PT, PT, RZ, RZ, R5, P3, P1 ;  /* 0x000000ffff057210 */ /* 0x000fe20001fe2405 */
[----:B------:R-:W-:-:S04]  /*05b0*/  IMAD.WIDE.U32 R6, R9, R4, R6 ;  /* 0x0000000409067225 */ /* 0x000fc800078e0006 */
[C---:B------:R-:W-:Y:S02]  /*05c0*/  IMAD R9, R5.reuse, R4, RZ ;  /* 0x0000000405097224 */ /* 0x040fe400078e02ff */
[----:B------:R-:W-:-:S04]  /*05d0*/  IMAD.HI.U32 R6, P0, R5, R2, R6 ;  /* 0x0000000205067227 */ /* 0x000fc80007800006 */
[----:B------:R-:W-:Y:S01]  /*05e0*/  IMAD.HI.U32 R5, R5, R4, RZ ;  /* 0x0000000405057227 */ /* 0x000fe200078e00ff */
[----:B------:R-:W-:-:S03]  /*05f0*/  IADD3 R9, P1, PT, R9, R6, RZ ;  /* 0x0000000609097210 */ /* 0x000fc60007f3e0ff */
[----:B------:R-:W-:Y:S02]  /*0600*/  IMAD.X R5, RZ, RZ, R5, P0 ;  /* 0x000000ffff057224 */ /* 0x000fe400000e0605 */
[----:B------:R-:W-:-:S03]  /*0610*/  IMAD.WIDE.U32 R6, R9, UR6, RZ ;  /* 0x0000000609067c25 */ /* 0x000fc6000f8e00ff */
[----:B------:R-:W-:Y:S01]  /*0620*/  IADD3.X R5, PT, PT, RZ, R5, RZ, P1, !PT ;  /* 0x00000005ff057210 */ /* 0x000fe20000ffe4ff */
[----:B------:R-:W-:Y:S01]  /*0630*/  IMAD R8, R9, UR7, R7 ;  /* 0x0000000709087c24 */ /* 0x000fe2000f8e0207 */
[----:B------:R-:W-:-:S03]  /*0640*/  IADD3 R13, P1, PT, -R6, R2, RZ ;  /* 0x00000002060d7210 */ /* 0x000fc60007f3e1ff */
[----:B------:R-:W-:Y:S01]  /*0650*/  IMAD R7, R5, UR6, R8 ;  /* 0x0000000605077c24 */ /* 0x000fe2000f8e0208 */
[C---:B------:R-:W-:Y:S02]  /*0660*/  ISETP.GE.U32.AND P0, PT, R13.reuse, UR6, PT ;  /* 0x000000060d007c0c */ /* 0x040fe4000bf06070 */
[----:B------:R-:W-:Y:S01]  /*0670*/  IADD3 R10, P3, PT, R13, -UR6, RZ ;  /* 0x800000060d0a7c10 */ /* 0x000fe2000ff7e0ff */
[----:B------:R-:W-:Y:S01]  /*0680*/  IMAD.X R12, R4, 0x1, ~R7, P1 ;  /* 0x00000001040c7824 */ /* 0x000fe200008e0e07 */
[----:B------:R-:W-:-:S04]  /*0690*/  IADD3 R6, P1, PT, R9, 0x1, RZ ;  /* 0x0000000109067810 */ /* 0x000fc80007f3e0ff */
[C---:B------:R-:W-:Y:S01]  /*06a0*/  ISETP.GE.U32.AND.EX P0, PT, R12.reuse, UR7, PT, P0 ;  /* 0x000000070c007c0c */ /* 0x040fe2000bf06100 */
[----:B------:R-:W-:Y:S01]  /*06b0*/  IMAD.X R8, RZ, RZ, R5, P1 ;  /* 0x000000ffff087224 */ /* 0x000fe200008e0605 */
[----:B------:R-:W-:Y:S02]  /*06c0*/  IADD3.X R11, PT, PT, R12, ~UR7, RZ, P3, !PT ;  /* 0x800000070c0b7c10 */ /* 0x000fe40009ffe4ff */
[----:B------:R-:W-:Y:S02]  /*06d0*/  SEL R10, R10, R13, P0 ;  /* 0x0000000d0a0a7207 */ /* 0x000fe40000000000 */
[----:B------:R-:W-:Y:S02]  /*06e0*/  SEL R7, R6, R9, P0 ;  /* 0x0000000906077207 */ /* 0x000fe40000000000 */
[----:B------:R-:W-:Y:S02]  /*06f0*/  SEL R9, R11, R12, P0 ;  /* 0x0000000c0b097207 */ /* 0x000fe40000000000 */
[----:B------:R-:W-:-:S02]  /*0700*/  SEL R6, R8, R5, P0 ;  /* 0x0000000508067207 */ /* 0x000fc40000000000 */
[----:B------:R-:W-:Y:S02]  /*0710*/  ISETP.GE.U32.AND P0, PT, R10, UR6, PT ;  /* 0x000000060a007c0c */ /* 0x000fe4000bf06070 */
[----:B------:R-:W-:Y:S02]  /*0720*/  IADD3 R8, P3, PT, R7, 0x1, RZ ;  /* 0x0000000107087810 */ /* 0x000fe40007f7e0ff */
[----:B------:R-:W-:Y:S02]  /*0730*/  ISETP.GE.U32.AND.EX P0, PT, R9, UR7, PT, P0 ;  /* 0x0000000709007c0c */ /* 0x000fe4000bf06100 */
[-C--:B------:R-:W-:Y:S02]  /*0740*/  IADD3.X R9, PT, PT, RZ, R6.reuse, RZ, P3, !PT ;  /* 0x00000006ff097210 */ /* 0x080fe40001ffe4ff */
[----:B------:R-:W-:Y:S02]  /*0750*/  ISETP.NE.U32.AND P1, PT, RZ, UR6, PT ;  /* 0x00000006ff007c0c */ /* 0x000fe4000bf25070 */
[----:B------:R-:W-:Y:S01]  /*0760*/  SEL R8, R8, R7, P0 ;  /* 0x0000000708087207 */ /* 0x000fe20000000000 */
[----:B------:R-:W-:Y:S01]  /*0770*/  IMAD.MOV.U32 R7, RZ, RZ, 0x0 ;  /* 0x00000000ff077424 */ /* 0x000fe200078e00ff */
[----:B------:R-:W-:Y:S01]  /*0780*/  SEL R9, R9, R6, P0 ;  /* 0x0000000609097207 */ /* 0x000fe20000000000 */
[----:B------:R-:W-:Y:S01]  /*0790*/  IMAD.MOV.U32 R6, RZ, RZ, R0 ;  /* 0x000000ffff067224 */ /* 0x000fe200078e0000 */
[----:B------:R-:W-:-:S04]  /*07a0*/  ISETP.NE.AND.EX P1, PT, RZ, UR7, PT, P1 ;  /* 0x00000007ff007c0c */ /* 0x000fc8000bf25310 */
[----:B------:R-:W-:Y:S02]  /*07b0*/  SEL R8, R8, 0xffffffff, P1 ;  /* 0xffffffff08087807 */ /* 0x000fe40000800000 */
[----:B------:R-:W-:Y:S01]  /*07c0*/  SEL R9, R9, 0xffffffff, P1 ;  /* 0xffffffff09097807 */ /* 0x000fe20000800000 */
[----:B------:R-:W-:Y:S06]  /*07d0*/  RET.REL.NODEC R6 `(sortBitonicGlobal) ;  /* 0xfffffff806087950 */ /* 0x000fec0003c3ffff */
        .weak           $__internal_1_$__cuda_sm20_rem_u64
        .type           $__internal_1_$__cuda_sm20_rem_u64,@function
        .size           $__internal_1_$__cuda_sm20_rem_u64,(.L_x_2 - $__internal_1_$__cuda_sm20_rem_u64)
$__internal_1_$__cuda_sm20_rem_u64:
[----:B------:R-:W0:Y:S08]  /*07e0*/  I2F.U64.RP R10, UR4 ;  /* 0x00000004000a7d12 */ /* 0x000e300008309000 */
[----:B0-----:R-:W0:Y:S02]  /*07f0*/  MUFU.RCP R10, R10 ;  /* 0x0000000a000a7308 */ /* 0x001e240000001000 */
[----:B0-----:R-:W-:-:S06]  /*0800*/  IADD3 R6, PT, PT, R10, 0x1ffffffe, RZ ;  /* 0x1ffffffe0a067810 */ /* 0x001fcc0007ffe0ff */
[----:B------:R-:W0:Y:S02]  /*0810*/  F2I.U64.TRUNC R6, R6 ;  /* 0x0000000600067311 */ /* 0x000e24000020d800 */
[----:B0-----:R-:W-:-:S04]  /*0820*/  IMAD.WIDE.U32 R8, R6, UR4, RZ ;  /* 0x0000000406087c25 */ /* 0x001fc8000f8e00ff */
[----:B------:R-:W-:Y:S01]  /*0830*/  IMAD R9, R6, UR5, R9 ;  /* 0x0000000506097c24 */ /* 0x000fe2000f8e0209 */
[----:B------:R-:W-:-:S03]  /*0840*/  IADD3 R11, P0, PT, RZ, -R8, RZ ;  /* 0x80000008ff0b7210 */ /* 0x000fc60007f1e0ff */
[----:B------:R-:W-:Y:S02]  /*0850*/  IMAD R9, R7, UR4, R9 ;  /* 0x0000000407097c24 */ /* 0x000fe4000f8e0209 */
[----:B------:R-:W-:-:S04]  /*0860*/  IMAD.HI.U32 R8, R6, R11, RZ ;  /* 0x0000000b06087227 */ /* 0x000fc800078e00ff */
[----:B------:R-:W-:Y:S02]  /*0870*/  IMAD.X R13, RZ, RZ, ~R9, P0 ;  /* 0x000000ffff0d7224 */ /* 0x000fe400000e0e09 */
[----:B------:R-:W-:Y:S02]  /*0880*/  IMAD.MOV.U32 R9, RZ, RZ, R6 ;  /* 0x000000ffff097224 */ /* 0x000fe400078e0006 */
[-C--:B------:R-:W-:Y:S02]  /*0890*/  IMAD R15, R7, R13.reuse, RZ ;  /* 0x0000000d070f7224 */ /* 0x080fe400078e02ff */
[----:B------:R-:W-:-:S04]  /*08a0*/  IMAD.WIDE.U32 R8, P0, R6, R13, R8 ;  /* 0x0000000d06087225 */ /* 0x000fc80007800008 */
[----:B------:R-:W-:-:S04]  /*08b0*/  IMAD.HI.U32 R13, R7, R13, RZ ;  /* 0x0000000d070d7227 */ /* 0x000fc800078e00ff */
[----:B------:R-:W-:-:S05]  /*08c0*/  IMAD.HI.U32 R8, P1, R7, R11, R8 ;  /* 0x0000000b07087227 */ /* 0x000fca0007820008 */
[----:B------:R-:W-:Y:S02]  /*08d0*/  IADD3 R9, P3, PT, R15, R8, RZ ;  /* 0x000000080f097210 */ /* 0x000fe40007f7e0ff */
[----:B------:R-:W-:-:S03]  /*08e0*/  IADD3.X R8, PT, PT, R13, R7, RZ, P0, !PT ;  /* 0x000000070d087210 */ /* 0x000fc600007fe4ff */
[----:B------:R-:W-:Y:S01]  /*08f0*/  IMAD.WIDE.U32 R6, R9, UR4, RZ ;  /* 0x0000000409067c25 */ /* 0x000fe2000f8e00ff */
[----:B------:R-:W-:-:S03]  /*0900*/  IADD3.X R11, PT, PT, RZ, RZ, R8, P3, P1 ;  /* 0x000000ffff0b7210 */ /* 0x000fc60001fe2408 */
        /* <DEDUP_REMOVED lines=8> */
[----:B------:R-:W-:Y:S02]  /*0990*/  HFMA2 R7, -RZ, RZ, 0, 0 ;  /* 0x00000000ff077431 */ /* 0x000fe400000001ff */
[----:B------:R-:W-:Y:S01]  /*09a0*/  IMAD.HI.U32 R6, R11, R6, RZ ;  /* 0x000000060b067227 */ /* 0x000fe200078e00ff */
[----:B------:R-:W-:-:S03]  /*09b0*/  IADD3 R8, P3, PT, R13, R8, RZ ;  /* 0x000000080d087210 */ /* 0x000fc60007f7e0ff */
[----:B------:R-:W-:Y:S02]  /*09c0*/  IMAD.X R11, R6, 0x1, R11, P0 ;  /* 0x00000001060b7824 */ /* 0x000fe400000e060b */
        /* <DEDUP_REMOVED lines=8> */
[----:B------:R-:W-:-:S04]  /*0a50*/  IMAD.WIDE.U32 R6, R9, UR4, RZ ;  /* 0x0000000409067c25 */ /* 0x000fc8000f8e00ff */
[----:B------:R-:W-:Y:S01]  /*0a60*/  IMAD.X R8, RZ, RZ, R8, P1 ;  /* 0x000000ffff087224 */ /* 0x000fe200008e0608 */
[----:B------:R-:W-:Y:S01]  /*0a70*/  IADD3 R6, P1, PT, -R6, R5, RZ ;  /* 0x0000000506067210 */ /* 0x000fe20007f3e1ff */
[----:B------:R-:W-:-:S03]  /*0a80*/  IMAD R9, R9, UR5, R7 ;  /* 0x0000000509097c24 */ /* 0x000fc6000f8e0207 */
[----:B------:R-:W-:Y:S01]  /*0a90*/  ISETP.GE.U32.AND P0, PT, R6, UR4, PT ;  /* 0x0000000406007c0c */ /* 0x000fe2000bf06070 */
[----:B------:R-:W-:-:S05]  /*0aa0*/  IMAD R8, R8, UR4, R9 ;  /* 0x0000000408087c24 */ /* 0x000fca000f8e0209 */
[----:B------:R-:W-:Y:S02]  /*0ab0*/  IADD3.X R5, PT, PT, ~R8, R3, RZ, P1, !PT ;  /* 0x0000000308057210 */ /* 0x000fe40000ffe5ff */
[----:B------:R-:W-:Y:S02]  /*0ac0*/  IADD3 R3, P1, PT, R6, -UR4, RZ ;  /* 0x8000000406037c10 */ /* 0x000fe4000ff3e0ff */
[C---:B------:R-:W-:Y:S02]  /*0ad0*/  ISETP.GE.U32.AND.EX P0, PT, R5.reuse, UR5, PT, P0 ;  /* 0x0000000505007c0c */ /* 0x040fe4000bf06100 */
[----:B------:R-:W-:Y:S02]  /*0ae0*/  IADD3.X R8, PT, PT, R5, ~UR5, RZ, P1, !PT ;  /* 0x8000000505087c10 */ /* 0x000fe40008ffe4ff */
[----:B------:R-:W-:Y:S02]  /*0af0*/  SEL R3, R3, R6, P0 ;  /* 0x0000000603037207 */ /* 0x000fe40000000000 */
[----:B------:R-:W-:Y:S01]  /*0b00*/  SEL R8, R8, R5, P0 ;  /* 0x0000000508087207 */ /* 0x000fe20000000000 */
[----:B------:R-:W-:Y:S01]  /*0b10*/  IMAD.MOV.U32 R5, RZ, RZ, 0x0 ;  /* 0x00000000ff057424 */ /* 0x000fe200078e00ff */
[----:B------:R-:W-:-:S02]  /*0b20*/  ISETP.GE.U32.AND P0, PT, R3, UR4, PT ;  /* 0x0000000403007c0c */ /* 0x000fc4000bf06070 */
[----:B------:R-:W-:Y:S02]  /*0b30*/  IADD3 R6, P3, PT, R3, -UR4, RZ ;  /* 0x8000000403067c10 */ /* 0x000fe4000ff7e0ff */
[----:B------:R-:W-:Y:S02]  /*0b40*/  ISETP.NE.U32.AND P1, PT, RZ, UR4, PT ;  /* 0x00000004ff007c0c */ /* 0x000fe4000bf25070 */
[C---:B------:R-:W-:Y:S02]  /*0b50*/  ISETP.GE.U32.AND.EX P0, PT, R8.reuse, UR5, PT, P0 ;  /* 0x0000000508007c0c */ /* 0x040fe4000bf06100 */
[----:B------:R-:W-:Y:S02]  /*0b60*/  IADD3.X R7, PT, PT, R8, ~UR5, RZ, P3, !PT ;  /* 0x8000000508077c10 */ /* 0x000fe40009ffe4ff */
[----:B------:R-:W-:Y:S02]  /*0b70*/  ISETP.NE.AND.EX P1, PT, RZ, UR5, PT, P1 ;  /* 0x00000005ff007c0c */ /* 0x000fe4000bf25310 */
[----:B------:R-:W-:-:S02]  /*0b80*/  SEL R6, R6, R3, P0 ;  /* 0x0000000306067207 */ /* 0x000fc40000000000 */
[----:B------:R-:W-:Y:S02]  /*0b90*/  SEL R7, R7, R8, P0 ;  /* 0x0000000807077207 */ /* 0x000fe40000000000 */
[----:B------:R-:W-:Y:S02]  /*0ba0*/  SEL R6, R6, 0xffffffff, P1 ;  /* 0xffffffff06067807 */ /* 0x000fe40000800000 */
[----:B------:R-:W-:Y:S01]  /*0bb0*/  SEL R7, R7, 0xffffffff, P1 ;  /* 0xffffffff07077807 */ /* 0x000fe20000800000 */
[----:B------:R-:W-:Y:S06]  /*0bc0*/  RET.REL.NODEC R4 `(sortBitonicGlobal) ;  /* 0xfffffff4040c7950 */ /* 0x000fec0003c3ffff */
.L_x_0:
[----:B------:R-:W-:-:S00]  /*0bd0*/  BRA `(.L_x_0) ;  /* 0xfffffffc00fc7947 */ /* 0x000fc0000383ffff */
[----:B------:R-:W-:-:S00]  /*0be0*/  NOP ;  /* 0x0000000000007918 */ /* 0x000fc00000000000 */
        /* <DEDUP_REMOVED lines=9> */
.L_x_2:


//--------------------- .nv.shared.reserved.0     --------------------------
	.section	.nv.shared.reserved.0,"aw",@nobits
	.weak		__nv_reservedSMEM_offset_0_alias
	.size		__nv_reservedSMEM_offset_0_alias, 0, 64
	.other		__nv_reservedSMEM_offset_0_alias,@"STO_CUDA_RESERVED_SHARED STV_DEFAULT"
__nv_reservedSMEM_offset_0_alias:
	.zero		0
	.zero		64


//--------------------- .nv.constant0.sortBitonicGlobal --------------------------
	.section	.nv.constant0.sortBitonicGlobal,"a",@progbits
	.sectionflags	@""
	.align	4
.nv.constant0.sortBitonicGlobal:
	.zero		916


//--------------------- SYMBOLS --------------------------

	.type		.nv.reservedSmem.offset0,@object
	.size		.nv.reservedSmem.offset0,0x4
